//
// Generated by NVIDIA NVVM Compiler
//
// Compiler Build ID: CL-36424714
// Cuda compilation tools, release 13.0, V13.0.88
// Based on NVVM 20.0.0
//

.version 9.0
.target sm_100
.address_size 64

	// .globl	_Z8distancePfS_S_
// _ZZ3sumPfS_E5sData has been demoted

.visible .entry _Z8distancePfS_S_(
	.param .u64 .ptr .align 1 _Z8distancePfS_S__param_0,
	.param .u64 .ptr .align 1 _Z8distancePfS_S__param_1,
	.param .u64 .ptr .align 1 _Z8distancePfS_S__param_2
)
{
	.reg .pred 	%p<4>;
	.reg .b32 	%r<10>;
	.reg .b32 	%f<8>;
	.reg .b64 	%rd<11>;

	ld.param.u64 	%rd4, [_Z8distancePfS_S__param_0];
	ld.param.u64 	%rd5, [_Z8distancePfS_S__param_1];
	ld.param.u64 	%rd6, [_Z8distancePfS_S__param_2];
	mov.u32 	%r6, %ctaid.x;
	mov.u32 	%r1, %ntid.x;
	mov.u32 	%r7, %tid.x;
	mad.lo.s32 	%r9, %r6, %r1, %r7;
	setp.gt.s32 	%p1, %r9, 999999;
	@%p1 bra 	$L__BB0_3;
	mov.u32 	%r8, %nctaid.x;
	mul.lo.s32 	%r3, %r1, %r8;
	cvta.to.global.u64 	%rd1, %rd4;
	cvta.to.global.u64 	%rd2, %rd5;
	cvta.to.global.u64 	%rd3, %rd6;
$L__BB0_2:
	mul.wide.s32 	%rd7, %r9, 4;
	add.s64 	%rd8, %rd1, %rd7;
	ld.global.f32 	%f1, [%rd8];
	add.f32 	%f2, %f1, 0fBF800000;
	add.s64 	%rd9, %rd2, %rd7;
	ld.global.f32 	%f3, [%rd9];
	add.f32 	%f4, %f3, 0fBF800000;
	mul.f32 	%f5, %f4, %f4;
	fma.rn.f32 	%f6, %f2, %f2, %f5;
	setp.lt.f32 	%p2, %f6, 0f3F800000;
	selp.f32 	%f7, 0f3F800000, 0f00000000, %p2;
	add.s64 	%rd10, %rd3, %rd7;
	st.global.f32 	[%rd10], %f7;
	add.s32 	%r9, %r9, %r3;
	setp.lt.s32 	%p3, %r9, 1000000;
	@%p3 bra 	$L__BB0_2;
$L__BB0_3:
	ret;

}
	// .globl	_Z3sumPfS_
.visible .entry _Z3sumPfS_(
	.param .u64 .ptr .align 1 _Z3sumPfS__param_0,
	.param .u64 .ptr .align 1 _Z3sumPfS__param_1
)
{
	.reg .pred 	%p<31>;
	.reg .b32 	%r<12>;
	.reg .b32 	%f<32>;
	.reg .b64 	%rd<10>;
	// demoted variable
	.shared .align 4 .b8 _ZZ3sumPfS_E5sData[2048];
	ld.param.u64 	%rd5, [_Z3sumPfS__param_0];
	ld.param.u64 	%rd6, [_Z3sumPfS__param_1];
	cvta.to.global.u64 	%rd7, %rd5;
	cvta.to.global.u64 	%rd1, %rd6;
	mov.b32 	%r11, 0;
	st.global.u32 	[%rd1], %r11;
	mov.u32 	%r1, %tid.x;
	shl.b32 	%r8, %r1, 2;
	mov.u32 	%r9, _ZZ3sumPfS_E5sData;
	add.s32 	%r2, %r9, %r8;
	mul.wide.u32 	%rd8, %r1, 4;
	add.s64 	%rd9, %rd7, %rd8;
	mov.u32 	%r10, %r1;
$L__BB1_1:
	setp.gt.u32 	%p1, %r10, 999999;
	@%p1 bra 	$L__BB1_3;
	ld.global.f32 	%f1, [%rd9];
	st.shared.f32 	[%r2], %f1;
	bar.sync 	0;
$L__BB1_3:
	setp.gt.u32 	%p2, %r10, 999999;
	setp.gt.u32 	%p3, %r1, 255;
	or.pred  	%p4, %p2, %p3;
	@%p4 bra 	$L__BB1_5;
	ld.shared.f32 	%f2, [%r2];
	ld.shared.f32 	%f3, [%r2+1024];
	add.f32 	%f4, %f2, %f3;
	st.shared.f32 	[%r2], %f4;
$L__BB1_5:
	setp.gt.u32 	%p5, %r10, 999999;
	setp.gt.u32 	%p6, %r1, 127;
	bar.sync 	0;
	or.pred  	%p7, %p5, %p6;
	@%p7 bra 	$L__BB1_7;
	ld.shared.f32 	%f5, [%r2];
	ld.shared.f32 	%f6, [%r2+512];
	add.f32 	%f7, %f5, %f6;
	st.shared.f32 	[%r2], %f7;
$L__BB1_7:
	setp.gt.u32 	%p8, %r10, 999999;
	setp.gt.u32 	%p9, %r1, 63;
	bar.sync 	0;
	or.pred  	%p10, %p8, %p9;
	@%p10 bra 	$L__BB1_9;
	ld.shared.f32 	%f8, [%r2];
	ld.shared.f32 	%f9, [%r2+256];
	add.f32 	%f10, %f8, %f9;
	st.shared.f32 	[%r2], %f10;
$L__BB1_9:
	setp.gt.u32 	%p11, %r10, 999999;
	setp.gt.u32 	%p12, %r1, 31;
	bar.sync 	0;
	or.pred  	%p13, %p11, %p12;
	@%p13 bra 	$L__BB1_11;
	ld.shared.f32 	%f11, [%r2];
	ld.shared.f32 	%f12, [%r2+128];
	add.f32 	%f13, %f11, %f12;
	st.shared.f32 	[%r2], %f13;
$L__BB1_11:
	setp.gt.u32 	%p14, %r10, 999999;
	setp.gt.u32 	%p15, %r1, 15;
	bar.sync 	0;
	or.pred  	%p16, %p14, %p15;
	@%p16 bra 	$L__BB1_13;
	ld.shared.f32 	%f14, [%r2];
	ld.shared.f32 	%f15, [%r2+64];
	add.f32 	%f16, %f14, %f15;
	st.shared.f32 	[%r2], %f16;
$L__BB1_13:
	setp.gt.u32 	%p17, %r10, 999999;
	setp.gt.u32 	%p18, %r1, 7;
	bar.sync 	0;
	or.pred  	%p19, %p17, %p18;
	@%p19 bra 	$L__BB1_15;
	ld.shared.f32 	%f17, [%r2];
	ld.shared.f32 	%f18, [%r2+32];
	add.f32 	%f19, %f17, %f18;
	st.shared.f32 	[%r2], %f19;
$L__BB1_15:
	setp.gt.u32 	%p20, %r10, 999999;
	setp.gt.u32 	%p21, %r1, 3;
	bar.sync 	0;
	or.pred  	%p22, %p20, %p21;
	@%p22 bra 	$L__BB1_17;
	ld.shared.f32 	%f20, [%r2];
	ld.shared.f32 	%f21, [%r2+16];
	add.f32 	%f22, %f20, %f21;
	st.shared.f32 	[%r2], %f22;
$L__BB1_17:
	setp.gt.u32 	%p23, %r10, 999999;
	setp.gt.u32 	%p24, %r1, 1;
	bar.sync 	0;
	or.pred  	%p25, %p23, %p24;
	@%p25 bra 	$L__BB1_19;
	ld.shared.f32 	%f23, [%r2];
	ld.shared.f32 	%f24, [%r2+8];
	add.f32 	%f25, %f23, %f24;
	st.shared.f32 	[%r2], %f25;
$L__BB1_19:
	setp.gt.u32 	%p26, %r10, 999999;
	setp.ne.s32 	%p27, %r1, 0;
	bar.sync 	0;
	or.pred  	%p28, %p26, %p27;
	@%p28 bra 	$L__BB1_21;
	ld.shared.f32 	%f26, [%r2];
	ld.shared.f32 	%f27, [_ZZ3sumPfS_E5sData+4];
	add.f32 	%f28, %f26, %f27;
	st.shared.f32 	[%r2], %f28;
$L__BB1_21:
	setp.ne.s32 	%p29, %r1, 0;
	bar.sync 	0;
	@%p29 bra 	$L__BB1_23;
	ld.shared.f32 	%f29, [_ZZ3sumPfS_E5sData];
	ld.global.f32 	%f30, [%rd1];
	add.f32 	%f31, %f29, %f30;
	st.global.f32 	[%rd1], %f31;
$L__BB1_23:
	add.s32 	%r11, %r11, 1;
	add.s32 	%r10, %r10, 512;
	add.s64 	%rd9, %rd9, 2048;
	setp.ne.s32 	%p30, %r11, 1953;
	@%p30 bra 	$L__BB1_1;
	ret;

}


// ===== COMPILED SASS (sm_100) =====

	.target	sm_100

	.elftype	@"ET_EXEC"


//--------------------- .note.nv.tkinfo           --------------------------
	.section	.note.nv.tkinfo,"",@"SHT_NOTE"
	.sectionflags	@"SHF_NOTE_NV_TKINFO"
	.tkinfo
        /*0018*/ 	.word	0x00000002
        /*0030*/ 	.string	""
        /*0030*/ 	.string	"ptxas"
        /*0030*/ 	.string	"Cuda compilation tools, release 13.0, V13.0.88"
        /*0030*/ 	.string	"Build cuda_13.0.r13.0/compiler.36424714_0"
        /*0030*/ 	.string	"-arch sm_100 -m 64 "



//--------------------- .note.nv.cuinfo           --------------------------
	.section	.note.nv.cuinfo,"",@"SHT_NOTE"
	.sectionflags	@"SHF_NOTE_NV_CUINFO"
        /*0018*/ 	.short	0x0002
        /*001a*/ 	.short	0x0064
        /*001c*/ 	.short	0x0082
	.zero		2


//--------------------- .nv.info                  --------------------------
	.section	.nv.info,"",@"SHT_CUDA_INFO"
	.align	4


	//----- nvinfo : EIATTR_REGCOUNT
	.align		4
        /*0000*/ 	.byte	0x04, 0x2f
        /*0002*/ 	.short	(.L_1 - .L_0)
	.align		4
.L_0:
        /*0004*/ 	.word	index@(_Z8distancePfS_S_)
        /*0008*/ 	.word	0x00000014


	//----- nvinfo : EIATTR_FRAME_SIZE
	.align		4
.L_1:
        /*000c*/ 	.byte	0x04, 0x11
        /*000e*/ 	.short	(.L_3 - .L_2)
	.align		4
.L_2:
        /*0010*/ 	.word	index@(_Z8distancePfS_S_)
        /*0014*/ 	.word	0x00000000


	//----- nvinfo : EIATTR_REGCOUNT
	.align		4
.L_3:
        /*0018*/ 	.byte	0x04, 0x2f
        /*001a*/ 	.short	(.L_5 - .L_4)
	.align		4
.L_4:
        /*001c*/ 	.word	index@(_Z3sumPfS_)
        /*0020*/ 	.word	0x00000012


	//----- nvinfo : EIATTR_FRAME_SIZE
	.align		4
.L_5:
        /*0024*/ 	.byte	0x04, 0x11
        /*0026*/ 	.short	(.L_7 - .L_6)
	.align		4
.L_6:
        /*0028*/ 	.word	index@(_Z3sumPfS_)
        /*002c*/ 	.word	0x00000000


	//----- nvinfo : EIATTR_MIN_STACK_SIZE
	.align		4
.L_7:
        /*0030*/ 	.byte	0x04, 0x12
        /*0032*/ 	.short	(.L_9 - .L_8)
	.align		4
.L_8:
        /*0034*/ 	.word	index@(_Z3sumPfS_)
        /*0038*/ 	.word	0x00000000


	//----- nvinfo : EIATTR_MIN_STACK_SIZE
	.align		4
.L_9:
        /*003c*/ 	.byte	0x04, 0x12
        /*003e*/ 	.short	(.L_11 - .L_10)
	.align		4
.L_10:
        /*0040*/ 	.word	index@(_Z8distancePfS_S_)
        /*0044*/ 	.word	0x00000000
.L_11:


//--------------------- .nv.compat                --------------------------
	.section	.nv.compat,"",@"SHT_CUDA_COMPAT_INFO"
	.align	4
        /*0000*/ 	.byte	0x02, 0x09, 0x00, 0x00, 0x02, 0x02, 0x01, 0x00, 0x02, 0x05, 0x05, 0x00, 0x03, 0x07, 0x01, 0x01
        /*0010*/ 	.byte	0x02, 0x03, 0x00, 0x00, 0x02, 0x06, 0x01, 0x00, 0x04, 0x0b, 0x08, 0x00, 0x09, 0x00, 0x00, 0x00
        /*0020*/ 	.byte	0x00, 0x00, 0x00, 0x00


//--------------------- .nv.info._Z3sumPfS_       --------------------------
	.section	.nv.info._Z3sumPfS_,"",@"SHT_CUDA_INFO"
	.sectionflags	@""
	.align	4


	//----- nvinfo : EIATTR_CUDA_API_VERSION
	.align		4
        /*0000*/ 	.byte	0x04, 0x37
        /*0002*/ 	.short	(.L_13 - .L_12)
.L_12:
        /*0004*/ 	.word	0x00000082


	//----- nvinfo : EIATTR_KPARAM_INFO
	.align		4
.L_13:
        /*0008*/ 	.byte	0x04, 0x17
        /*000a*/ 	.short	(.L_15 - .L_14)
.L_14:
        /*000c*/ 	.word	0x00000000
        /*0010*/ 	.short	0x0001
        /*0012*/ 	.short	0x0008
        /*0014*/ 	.byte	0x00, 0xf5, 0x21, 0x00


	//----- nvinfo : EIATTR_KPARAM_INFO
	.align		4
.L_15:
        /*0018*/ 	.byte	0x04, 0x17
        /*001a*/ 	.short	(.L_17 - .L_16)
.L_16:
        /*001c*/ 	.word	0x00000000
        /*0020*/ 	.short	0x0000
        /*0022*/ 	.short	0x0000
        /*0024*/ 	.byte	0x00, 0xf5, 0x21, 0x00


	//----- nvinfo : EIATTR_SPARSE_MMA_MASK
	.align		4
.L_17:
        /*0028*/ 	.byte	0x03, 0x50
        /*002a*/ 	.short	0x0000


	//----- nvinfo : EIATTR_MAXREG_COUNT
	.align		4
        /*002c*/ 	.byte	0x03, 0x1b
        /*002e*/ 	.short	0x00ff


	//----- nvinfo : EIATTR_NUM_BARRIERS
	.align		4
        /*0030*/ 	.byte	0x02, 0x4c
        /*0032*/ 	.byte	0x01
	.zero		1


	//----- nvinfo : EIATTR_MERCURY_ISA_VERSION
	.align		4
        /*0034*/ 	.byte	0x03, 0x5f
        /*0036*/ 	.short	0x0101


	//----- nvinfo : EIATTR_VRC_CTA_INIT_COUNT
	.align		4
        /*0038*/ 	.byte	0x02, 0x4a
	.zero		1
	.zero		1


	//----- nvinfo : EIATTR_EXIT_INSTR_OFFSETS
	.align		4
        /*003c*/ 	.byte	0x04, 0x1c
        /*003e*/ 	.short	(.L_19 - .L_18)


	//   ....[0]....
.L_18:
        /*0040*/ 	.word	0x00000640


	//----- nvinfo : EIATTR_CBANK_PARAM_SIZE
	.align		4
.L_19:
        /*0044*/ 	.byte	0x03, 0x19
        /*0046*/ 	.short	0x0010


	//----- nvinfo : EIATTR_PARAM_CBANK
	.align		4
        /*0048*/ 	.byte	0x04, 0x0a
        /*004a*/ 	.short	(.L_21 - .L_20)
	.align		4
.L_20:
        /*004c*/ 	.word	index@(.nv.constant0._Z3sumPfS_)
        /*0050*/ 	.short	0x0380
        /*0052*/ 	.short	0x0010


	//----- nvinfo : EIATTR_SW_WAR
	.align		4
.L_21:
        /*0054*/ 	.byte	0x04, 0x36
        /*0056*/ 	.short	(.L_23 - .L_22)
.L_22:
        /*0058*/ 	.word	0x00000008
.L_23:


//--------------------- .nv.info._Z8distancePfS_S_ --------------------------
	.section	.nv.info._Z8distancePfS_S_,"",@"SHT_CUDA_INFO"
	.sectionflags	@""
	.align	4


	//----- nvinfo : EIATTR_CUDA_API_VERSION
	.align		4
        /*0000*/ 	.byte	0x04, 0x37
        /*0002*/ 	.short	(.L_25 - .L_24)
.L_24:
        /*0004*/ 	.word	0x00000082


	//----- nvinfo : EIATTR_KPARAM_INFO
	.align		4
.L_25:
        /*0008*/ 	.byte	0x04, 0x17
        /*000a*/ 	.short	(.L_27 - .L_26)
.L_26:
        /*000c*/ 	.word	0x00000000
        /*0010*/ 	.short	0x0002
        /*0012*/ 	.short	0x0010
        /*0014*/ 	.byte	0x00, 0xf5, 0x21, 0x00


	//----- nvinfo : EIATTR_KPARAM_INFO
	.align		4
.L_27:
        /*0018*/ 	.byte	0x04, 0x17
        /*001a*/ 	.short	(.L_29 - .L_28)
.L_28:
        /*001c*/ 	.word	0x00000000
        /*0020*/ 	.short	0x0001
        /*0022*/ 	.short	0x0008
        /*0024*/ 	.byte	0x00, 0xf5, 0x21, 0x00


	//----- nvinfo : EIATTR_KPARAM_INFO
	.align		4
.L_29:
        /*0028*/ 	.byte	0x04, 0x17
        /*002a*/ 	.short	(.L_31 - .L_30)
.L_30:
        /*002c*/ 	.word	0x00000000
        /*0030*/ 	.short	0x0000
        /*0032*/ 	.short	0x0000
        /*0034*/ 	.byte	0x00, 0xf5, 0x21, 0x00


	//----- nvinfo : EIATTR_SPARSE_MMA_MASK
	.align		4
.L_31:
        /*0038*/ 	.byte	0x03, 0x50
        /*003a*/ 	.short	0x0000


	//----- nvinfo : EIATTR_MAXREG_COUNT
	.align		4
        /*003c*/ 	.byte	0x03, 0x1b
        /*003e*/ 	.short	0x00ff


	//----- nvinfo : EIATTR_MERCURY_ISA_VERSION
	.align		4
        /*0040*/ 	.byte	0x03, 0x5f
        /*0042*/ 	.short	0x0101


	//----- nvinfo : EIATTR_VRC_CTA_INIT_COUNT
	.align		4
        /*0044*/ 	.byte	0x02, 0x4a
	.zero		1
	.zero		1


	//----- nvinfo : EIATTR_EXIT_INSTR_OFFSETS
	.align		4
        /*0048*/ 	.byte	0x04, 0x1c
        /*004a*/ 	.short	(.L_33 - .L_32)


	//   ....[0]....
.L_32:
        /*004c*/ 	.word	0x00000060


	//   ....[1]....
        /*0050*/ 	.word	0x000001b0


	//----- nvinfo : EIATTR_CRS_STACK_SIZE
	.align		4
.L_33:
        /*0054*/ 	.byte	0x04, 0x1e
        /*0056*/ 	.short	(.L_35 - .L_34)
.L_34:
        /*0058*/ 	.word	0x00000000


	//----- nvinfo : EIATTR_CBANK_PARAM_SIZE
	.align		4
.L_35:
        /*005c*/ 	.byte	0x03, 0x19
        /*005e*/ 	.short	0x0018


	//----- nvinfo : EIATTR_PARAM_CBANK
	.align		4
        /*0060*/ 	.byte	0x04, 0x0a
        /*0062*/ 	.short	(.L_37 - .L_36)
	.align		4
.L_36:
        /*0064*/ 	.word	index@(.nv.constant0._Z8distancePfS_S_)
        /*0068*/ 	.short	0x0380
        /*006a*/ 	.short	0x0018


	//----- nvinfo : EIATTR_SW_WAR
	.align		4
.L_37:
        /*006c*/ 	.byte	0x04, 0x36
        /*006e*/ 	.short	(.L_39 - .L_38)
.L_38:
        /*0070*/ 	.word	0x00000008
.L_39:


//--------------------- .nv.callgraph             --------------------------
	.section	.nv.callgraph,"",@"SHT_CUDA_CALLGRAPH"
	.align	4
	.sectionentsize	8
	.align		4
        /*0000*/ 	.word	0x00000000
	.align		4
        /*0004*/ 	.word	0xffffffff
	.align		4
        /*0008*/ 	.word	0x00000000
	.align		4
        /*000c*/ 	.word	0xfffffffe
	.align		4
        /*0010*/ 	.word	0x00000000
	.align		4
        /*0014*/ 	.word	0xfffffffd
	.align		4
        /*0018*/ 	.word	0x00000000
	.align		4
        /*001c*/ 	.word	0xfffffffc


//--------------------- .text._Z3sumPfS_          --------------------------
	.section	.text._Z3sumPfS_,"ax",@progbits
	.align	128
        .global         _Z3sumPfS_
        .type           _Z3sumPfS_,@function
        .size           _Z3sumPfS_,(.L_x_4 - _Z3sumPfS_)
        .other          _Z3sumPfS_,@"STO_CUDA_ENTRY STV_DEFAULT"
_Z3sumPfS_:
.text._Z3sumPfS_:
[----:B------:R-:W-:Y:S08]  /*0000*/  LDC R1, c[0x0][0x37c] ;  /* 0x0000df00ff017b82 */ /* 0x000ff00000000800 */
[----:B------:R-:W0:Y:S01]  /*0010*/  LDC.64 R6, c[0x0][0x388] ;  /* 0x0000e200ff067b82 */ /* 0x000e220000000a00 */
[----:B------:R-:W0:Y:S01]  /*0020*/  LDCU.64 UR6, c[0x0][0x358] ;  /* 0x00006b00ff0677ac */ /* 0x000e220008000a00 */
[----:B------:R-:W1:Y:S01]  /*0030*/  S2R R0, SR_TID.X ;  /* 0x0000000000007919 */ /* 0x000e620000002100 */
[----:B------:R-:W-:-:S05]  /*0040*/  UMOV UR4, 0x400 ;  /* 0x0000040000047882 */ /* 0x000fca0000000000 */
[----:B------:R-:W1:Y:S08]  /*0050*/  LDC.64 R2, c[0x0][0x380] ;  /* 0x0000e000ff027b82 */ /* 0x000e700000000a00 */
[----:B------:R-:W2:Y:S01]  /*0060*/  S2UR UR5, SR_CgaCtaId ;  /* 0x00000000000579c3 */ /* 0x000ea20000008800 */
[----:B0-----:R0:W-:Y:S01]  /*0070*/  STG.E desc[UR6][R6.64], RZ ;  /* 0x000000ff06007986 */ /* 0x0011e2000c101906 */
[----:B-1----:R-:W-:-:S04]  /*0080*/  IMAD.WIDE.U32 R2, R0, 0x4, R2 ;  /* 0x0000000400027825 */ /* 0x002fc800078e0002 */
[----:B------:R-:W-:Y:S01]  /*0090*/  IMAD.MOV.U32 R5, RZ, RZ, R3 ;  /* 0x000000ffff057224 */ /* 0x000fe200078e0003 */
[----:B--2---:R-:W-:Y:S01]  /*00a0*/  ULEA UR4, UR5, UR4, 0x18 ;  /* 0x0000000405047291 */ /* 0x004fe2000f8ec0ff */
[----:B------:R-:W-:-:S05]  /*00b0*/  IMAD.MOV.U32 R3, RZ, RZ, R0 ;  /* 0x000000ffff037224 */ /* 0x000fca00078e0000 */
[----:B------:R-:W-:Y:S01]  /*00c0*/  LEA R4, R0, UR4, 0x2 ;  /* 0x0000000400047c11 */ /* 0x000fe2000f8e10ff */
[----:B0-----:R-:W-:-:S06]  /*00d0*/  UMOV UR4, URZ ;  /* 0x000000ff00047c82 */ /* 0x001fcc0008000000 */
.L_x_0:
[----:B------:R-:W-:-:S13]  /*00e0*/  ISETP.GT.U32.AND P1, PT, R3, 0xf423f, PT ;  /* 0x000f423f0300780c */ /* 0x000fda0003f24070 */
[----:B0-----:R-:W-:Y:S02]  /*00f0*/  @!P1 IMAD.MOV.U32 R7, RZ, RZ, R5 ;  /* 0x000000ffff079224 */ /* 0x001fe400078e0005 */
[----:B------:R-:W-:-:S05]  /*0100*/  @!P1 IMAD.MOV.U32 R6, RZ, RZ, R2 ;  /* 0x000000ffff069224 */ /* 0x000fca00078e0002 */
[----:B------:R-:W2:Y:S01]  /*0110*/  @!P1 LDG.E R7, desc[UR6][R6.64] ;  /* 0x0000000606079981 */ /* 0x000ea2000c1e1900 */
[C---:B------:R-:W-:Y:S02]  /*0120*/  ISETP.GT.U32.AND P0, PT, R0.reuse, 0xff, PT ;  /* 0x000000ff0000780c */ /* 0x040fe40003f04070 */
[----:B------:R-:W-:Y:S02]  /*0130*/  ISETP.NE.AND P2, PT, R0, RZ, PT ;  /* 0x000000ff0000720c */ /* 0x000fe40003f45270 */
[C---:B------:R-:W-:Y:S02]  /*0140*/  ISETP.GT.U32.OR P0, PT, R3.reuse, 0xf423f, P0 ;  /* 0x000f423f0300780c */ /* 0x040fe40000704470 */
[----:B------:R-:W-:-:S13]  /*0150*/  ISETP.GT.U32.OR P3, PT, R3, 0xf423f, P2 ;  /* 0x000f423f0300780c */ /* 0x000fda0001764470 */
[----:B------:R-:W0:Y:S01]  /*0160*/  @!P3 S2R R13, SR_CgaCtaId ;  /* 0x00000000000db919 */ /* 0x000e220000008800 */
[----:B--2---:R-:W-:Y:S01]  /*0170*/  @!P1 STS [R4], R7 ;  /* 0x0000000704009388 */ /* 0x004fe20000000800 */
[----:B------:R-:W-:Y:S01]  /*0180*/  @!P1 BAR.SYNC.DEFER_BLOCKING 0x0 ;  /* 0x0000000000009b1d */ /* 0x000fe20000010000 */
[----:B------:R-:W-:-:S04]  /*0190*/  ISETP.GT.U32.AND P1, PT, R0, 0x7f, PT ;  /* 0x0000007f0000780c */ /* 0x000fc80003f24070 */
[----:B------:R-:W-:Y:S01]  /*01a0*/  ISETP.GT.U32.OR P1, PT, R3, 0xf423f, P1 ;  /* 0x000f423f0300780c */ /* 0x000fe20000f24470 */
[----:B------:R-:W-:Y:S04]  /*01b0*/  @!P0 LDS R8, [R4] ;  /* 0x0000000004088984 */ /* 0x000fe80000000800 */
[----:B------:R-:W1:Y:S02]  /*01c0*/  @!P0 LDS R9, [R4+0x400] ;  /* 0x0004000004098984 */ /* 0x000e640000000800 */
[----:B-1----:R-:W-:Y:S01]  /*01d0*/  @!P0 FADD R9, R8, R9 ;  /* 0x0000000908098221 */ /* 0x002fe20000000000 */
[----:B------:R-:W-:-:S04]  /*01e0*/  @!P3 MOV R8, 0x400 ;  /* 0x000004000008b802 */ /* 0x000fc80000000f00 */
[----:B------:R-:W-:Y:S01]  /*01f0*/  @!P0 STS [R4], R9 ;  /* 0x0000000904008388 */ /* 0x000fe20000000800 */
[----:B------:R-:W-:Y:S01]  /*0200*/  BAR.SYNC.DEFER_BLOCKING 0x0 ;  /* 0x0000000000007b1d */ /* 0x000fe20000010000 */
[----:B------:R-:W-:Y:S02]  /*0210*/  ISETP.GT.U32.AND P0, PT, R0, 0x3f, PT ;  /* 0x0000003f0000780c */ /* 0x000fe40003f04070 */
[----:B0-----:R-:W-:Y:S02]  /*0220*/  @!P3 LEA R10, R13, R8, 0x18 ;  /* 0x000000080d0ab211 */ /* 0x001fe400078ec0ff */
[----:B------:R-:W-:Y:S01]  /*0230*/  ISETP.GT.U32.OR P0, PT, R3, 0xf423f, P0 ;  /* 0x000f423f0300780c */ /* 0x000fe20000704470 */
[----:B------:R-:W-:Y:S04]  /*0240*/  @!P1 LDS R6, [R4] ;  /* 0x0000000004069984 */ /* 0x000fe80000000800 */
[----:B------:R-:W0:Y:S02]  /*0250*/  @!P1 LDS R11, [R4+0x200] ;  /* 0x00020000040b9984 */ /* 0x000e240000000800 */
[----:B0-----:R-:W-:-:S05]  /*0260*/  @!P1 FADD R11, R6, R11 ;  /* 0x0000000b060b9221 */ /* 0x001fca0000000000 */
[----:B------:R-:W-:Y:S01]  /*0270*/  @!P1 STS [R4], R11 ;  /* 0x0000000b04009388 */ /* 0x000fe20000000800 */
[----:B------:R-:W-:Y:S01]  /*0280*/  BAR.SYNC.DEFER_BLOCKING 0x0 ;  /* 0x0000000000007b1d */ /* 0x000fe20000010000 */
[----:B------:R-:W-:-:S04]  /*0290*/  ISETP.GT.U32.AND P1, PT, R0, 0x1f, PT ;  /* 0x0000001f0000780c */ /* 0x000fc80003f24070 */
        /* <DEDUP_REMOVED lines=33> */
[----:B------:R-:W-:Y:S06]  /*04b0*/  BAR.SYNC.DEFER_BLOCKING 0x0 ;  /* 0x0000000000007b1d */ /* 0x000fec0000010000 */
[----:B------:R-:W-:Y:S04]  /*04c0*/  @!P1 LDS R6, [R4] ;  /* 0x0000000004069984 */ /* 0x000fe80000000800 */
[----:B------:R-:W0:Y:S02]  /*04d0*/  @!P1 LDS R7, [R4+0x8] ;  /* 0x0000080004079984 */ /* 0x000e240000000800 */
[----:B0-----:R-:W-:-:S02]  /*04e0*/  @!P1 FADD R11, R6, R7 ;  /* 0x00000007060b9221 */ /* 0x001fc40000000000 */
[----:B------:R-:W0:Y:S03]  /*04f0*/  @!P2 LDC.64 R6, c[0x0][0x388] ;  /* 0x0000e200ff06ab82 */ /* 0x000e260000000a00 */
[----:B------:R-:W-:Y:S05]  /*0500*/  @!P1 STS [R4], R11 ;  /* 0x0000000b04009388 */ /* 0x000fea0000000800 */
[----:B------:R-:W-:Y:S06]  /*0510*/  BAR.SYNC.DEFER_BLOCKING 0x0 ;  /* 0x0000000000007b1d */ /* 0x000fec0000010000 */
[----:B------:R-:W-:Y:S04]  /*0520*/  @!P3 LDS R13, [R10+0x4] ;  /* 0x000004000a0db984 */ /* 0x000fe80000000800 */
[----:B------:R-:W1:Y:S02]  /*0530*/  @!P3 LDS R8, [R4] ;  /* 0x000000000408b984 */ /* 0x000e640000000800 */
[----:B-1----:R-:W-:-:S05]  /*0540*/  @!P3 FADD R13, R8, R13 ;  /* 0x0000000d080db221 */ /* 0x002fca0000000000 */
[----:B------:R-:W-:Y:S01]  /*0550*/  @!P3 STS [R4], R13 ;  /* 0x0000000d0400b388 */ /* 0x000fe20000000800 */
[----:B------:R-:W-:Y:S06]  /*0560*/  BAR.SYNC.DEFER_BLOCKING 0x0 ;  /* 0x0000000000007b1d */ /* 0x000fec0000010000 */
[----:B0-----:R-:W2:Y:S01]  /*0570*/  @!P2 LDG.E R9, desc[UR6][R6.64] ;  /* 0x000000060609a981 */ /* 0x001ea2000c1e1900 */
[----:B------:R-:W-:Y:S01]  /*0580*/  @!P2 MOV R8, 0x400 ;  /* 0x000004000008a802 */ /* 0x000fe20000000f00 */
[----:B------:R-:W-:Y:S01]  /*0590*/  UIADD3 UR4, UPT, UPT, UR4, 0x1, URZ ;  /* 0x0000000104047890 */ /* 0x000fe2000fffe0ff */
[----:B------:R-:W-:Y:S01]  /*05a0*/  IADD3 R2, P0, PT, R2, 0x800, RZ ;  /* 0x0000080002027810 */ /* 0x000fe20007f1e0ff */
[----:B------:R-:W0:Y:S01]  /*05b0*/  @!P2 S2R R15, SR_CgaCtaId ;  /* 0x00000000000fa919 */ /* 0x000e220000008800 */
[----:B------:R-:W-:Y:S01]  /*05c0*/  VIADD R3, R3, 0x200 ;  /* 0x0000020003037836 */ /* 0x000fe20000000000 */
[----:B------:R-:W-:-:S02]  /*05d0*/  UISETP.NE.AND UP0, UPT, UR4, 0x7a1, UPT ;  /* 0x000007a10400788c */ /* 0x000fc4000bf05270 */
[----:B------:R-:W-:Y:S01]  /*05e0*/  IMAD.X R5, RZ, RZ, R5, P0 ;  /* 0x000000ffff057224 */ /* 0x000fe200000e0605 */
[----:B0-----:R-:W-:-:S06]  /*05f0*/  @!P2 LEA R8, R15, R8, 0x18 ;  /* 0x000000080f08a211 */ /* 0x001fcc00078ec0ff */
[----:B------:R-:W2:Y:S02]  /*0600*/  @!P2 LDS R8, [R8] ;  /* 0x000000000808a984 */ /* 0x000ea40000000800 */
[----:B--2---:R-:W-:-:S05]  /*0610*/  @!P2 FADD R9, R8, R9 ;  /* 0x000000090809a221 */ /* 0x004fca0000000000 */
[----:B------:R0:W-:Y:S01]  /*0620*/  @!P2 STG.E desc[UR6][R6.64], R9 ;  /* 0x000000090600a986 */ /* 0x0001e2000c101906 */
[----:B------:R-:W-:Y:S05]  /*0630*/  BRA.U UP0, `(.L_x_0) ;  /* 0xfffffff900a87547 */ /* 0x000fea000b83ffff */
[----:B------:R-:W-:Y:S05]  /*0640*/  EXIT ;  /* 0x000000000000794d */ /* 0x000fea0003800000 */
.L_x_1:
[----:B------:R-:W-:-:S00]  /*0650*/  BRA `(.L_x_1) ;  /* 0xfffffffc00fc7947 */ /* 0x000fc0000383ffff */
[----:B------:R-:W-:-:S00]  /*0660*/  NOP ;  /* 0x0000000000007918 */ /* 0x000fc00000000000 */
        /* <DEDUP_REMOVED lines=9> */
.L_x_4:


//--------------------- .text._Z8distancePfS_S_   --------------------------
	.section	.text._Z8distancePfS_S_,"ax",@progbits
	.align	128
        .global         _Z8distancePfS_S_
        .type           _Z8distancePfS_S_,@function
        .size           _Z8distancePfS_S_,(.L_x_5 - _Z8distancePfS_S_)
        .other          _Z8distancePfS_S_,@"STO_CUDA_ENTRY STV_DEFAULT"
_Z8distancePfS_S_:
.text._Z8distancePfS_S_:
[----:B------:R-:W-:Y:S01]  /*0000*/  LDC R1, c[0x0][0x37c] ;  /* 0x0000df00ff017b82 */ /* 0x000fe20000000800 */
[----:B------:R-:W0:Y:S07]  /*0010*/  S2R R0, SR_TID.X ;  /* 0x0000000000007919 */ /* 0x000e2e0000002100 */
[----:B------:R-:W0:Y:S08]  /*0020*/  S2UR UR4, SR_CTAID.X ;  /* 0x00000000000479c3 */ /* 0x000e300000002500 */
[----:B------:R-:W0:Y:S02]  /*0030*/  LDC R15, c[0x0][0x360] ;  /* 0x0000d800ff0f7b82 */ /* 0x000e240000000800 */
[----:B0-----:R-:W-:-:S05]  /*0040*/  IMAD R0, R15, UR4, R0 ;  /* 0x000000040f007c24 */ /* 0x001fca000f8e0200 */
[----:B------:R-:W-:-:S13]  /*0050*/  ISETP.GT.AND P0, PT, R0, 0xf423f, PT ;  /* 0x000f423f0000780c */ /* 0x000fda0003f04270 */
[----:B------:R-:W-:Y:S05]  /*0060*/  @P0 EXIT ;  /* 0x000000000000094d */ /* 0x000fea0003800000 */
[----:B------:R-:W0:Y:S01]  /*0070*/  LDC.64 R2, c[0x0][0x390] ;  /* 0x0000e400ff027b82 */ /* 0x000e220000000a00 */
[----:B------:R-:W1:Y:S01]  /*0080*/  LDCU UR4, c[0x0][0x370] ;  /* 0x00006e00ff0477ac */ /* 0x000e620008000800 */
[----:B------:R-:W2:Y:S06]  /*0090*/  LDCU.64 UR6, c[0x0][0x358] ;  /* 0x00006b00ff0677ac */ /* 0x000eac0008000a00 */
[----:B------:R-:W3:Y:S08]  /*00a0*/  LDC.64 R4, c[0x0][0x380] ;  /* 0x0000e000ff047b82 */ /* 0x000ef00000000a00 */
[----:B------:R-:W4:Y:S01]  /*00b0*/  LDC.64 R6, c[0x0][0x388] ;  /* 0x0000e200ff067b82 */ /* 0x000f220000000a00 */
[----:B-1----:R-:W-:-:S07]  /*00c0*/  IMAD R15, R15, UR4, RZ ;  /* 0x000000040f0f7c24 */ /* 0x002fce000f8e02ff */
.L_x_2:
[----:B----4-:R-:W-:-:S04]  /*00d0*/  IMAD.WIDE R10, R0, 0x4, R6 ;  /* 0x00000004000a7825 */ /* 0x010fc800078e0206 */
[----:B---3--:R-:W-:Y:S02]  /*00e0*/  IMAD.WIDE R8, R0, 0x4, R4 ;  /* 0x0000000400087825 */ /* 0x008fe400078e0204 */
[----:B--2---:R-:W2:Y:S04]  /*00f0*/  LDG.E R10, desc[UR6][R10.64] ;  /* 0x000000060a0a7981 */ /* 0x004ea8000c1e1900 */
[----:B------:R-:W3:Y:S01]  /*0100*/  LDG.E R8, desc[UR6][R8.64] ;  /* 0x0000000608087981 */ /* 0x000ee2000c1e1900 */
[----:B-12---:R-:W-:Y:S01]  /*0110*/  FADD R13, R10, -1 ;  /* 0xbf8000000a0d7421 */ /* 0x006fe20000000000 */
[----:B---3--:R-:W-:-:S03]  /*0120*/  FADD R12, R8, -1 ;  /* 0xbf800000080c7421 */ /* 0x008fc60000000000 */
[----:B------:R-:W-:-:S04]  /*0130*/  FMUL R13, R13, R13 ;  /* 0x0000000d0d0d7220 */ /* 0x000fc80000400000 */
[----:B------:R-:W-:Y:S01]  /*0140*/  FFMA R14, R12, R12, R13 ;  /* 0x0000000c0c0e7223 */ /* 0x000fe2000000000d */
[----:B0-----:R-:W-:Y:S01]  /*0150*/  IMAD.WIDE R12, R0, 0x4, R2 ;  /* 0x00000004000c7825 */ /* 0x001fe200078e0202 */
[----:B------:R-:W-:-:S03]  /*0160*/  IADD3 R0, PT, PT, R15, R0, RZ ;  /* 0x000000000f007210 */ /* 0x000fc60007ffe0ff */
[----:B------:R-:W-:Y:S02]  /*0170*/  FSET.BF.LT.AND R17, R14, 1, PT ;  /* 0x3f8000000e11780a */ /* 0x000fe40003801000 */
[----:B------:R-:W-:-:S03]  /*0180*/  ISETP.GE.AND P0, PT, R0, 0xf4240, PT ;  /* 0x000f42400000780c */ /* 0x000fc60003f06270 */
[----:B------:R1:W-:Y:S10]  /*0190*/  STG.E desc[UR6][R12.64], R17 ;  /* 0x000000110c007986 */ /* 0x0003f4000c101906 */
[----:B------:R-:W-:Y:S05]  /*01a0*/  @!P0 BRA `(.L_x_2) ;  /* 0xfffffffc00c88947 */ /* 0x000fea000383ffff */
[----:B------:R-:W-:Y:S05]  /*01b0*/  EXIT ;  /* 0x000000000000794d */ /* 0x000fea0003800000 */
.L_x_3:
        /* <DEDUP_REMOVED lines=12> */
.L_x_5:


//--------------------- .nv.shared._Z3sumPfS_     --------------------------
	.section	.nv.shared._Z3sumPfS_,"aw",@nobits
	.sectionflags	@""
	.align	4
.nv.shared._Z3sumPfS_:
	.zero		3072


//--------------------- .nv.shared.reserved.0     --------------------------
	.section	.nv.shared.reserved.0,"aw",@nobits
	.weak		__nv_reservedSMEM_offset_0_alias
	.size		__nv_reservedSMEM_offset_0_alias, 0, 64
	.other		__nv_reservedSMEM_offset_0_alias,@"STO_CUDA_RESERVED_SHARED STV_DEFAULT"
__nv_reservedSMEM_offset_0_alias:
	.zero		0
	.zero		64


//--------------------- .nv.constant0._Z3sumPfS_  --------------------------
	.section	.nv.constant0._Z3sumPfS_,"a",@progbits
	.sectionflags	@""
	.align	4
.nv.constant0._Z3sumPfS_:
	.zero		912


//--------------------- .nv.constant0._Z8distancePfS_S_ --------------------------
	.section	.nv.constant0._Z8distancePfS_S_,"a",@progbits
	.sectionflags	@""
	.align	4
.nv.constant0._Z8distancePfS_S_:
	.zero		920


//--------------------- SYMBOLS --------------------------

	.type		.nv.reservedSmem.offset0,@object
	.size		.nv.reservedSmem.offset0,0x4
	.type		.nv.reservedSmem.cap,@object
	.size		.nv.reservedSmem.cap,0x4
